//
// Generated by NVIDIA NVVM Compiler
//
// Compiler Build ID: CL-36424714
// Cuda compilation tools, release 13.0, V13.0.88
// Based on NVVM 20.0.0
//

.version 9.0
.target sm_100
.address_size 64

	// .globl	_Z13vector_add_v1PKfS0_Pfi

.visible .entry _Z13vector_add_v1PKfS0_Pfi(
	.param .u64 .ptr .align 1 _Z13vector_add_v1PKfS0_Pfi_param_0,
	.param .u64 .ptr .align 1 _Z13vector_add_v1PKfS0_Pfi_param_1,
	.param .u64 .ptr .align 1 _Z13vector_add_v1PKfS0_Pfi_param_2,
	.param .u32 _Z13vector_add_v1PKfS0_Pfi_param_3
)
{
	.reg .pred 	%p<2>;
	.reg .b32 	%r<6>;
	.reg .b32 	%f<4>;
	.reg .b64 	%rd<11>;

	ld.param.u64 	%rd1, [_Z13vector_add_v1PKfS0_Pfi_param_0];
	ld.param.u64 	%rd2, [_Z13vector_add_v1PKfS0_Pfi_param_1];
	ld.param.u64 	%rd3, [_Z13vector_add_v1PKfS0_Pfi_param_2];
	ld.param.u32 	%r2, [_Z13vector_add_v1PKfS0_Pfi_param_3];
	mov.u32 	%r3, %ntid.x;
	mov.u32 	%r4, %ctaid.x;
	mov.u32 	%r5, %tid.x;
	mad.lo.s32 	%r1, %r3, %r4, %r5;
	setp.ge.s32 	%p1, %r1, %r2;
	@%p1 bra 	$L__BB0_2;
	cvta.to.global.u64 	%rd4, %rd1;
	cvta.to.global.u64 	%rd5, %rd2;
	cvta.to.global.u64 	%rd6, %rd3;
	mul.wide.s32 	%rd7, %r1, 4;
	add.s64 	%rd8, %rd4, %rd7;
	ld.global.f32 	%f1, [%rd8];
	add.s64 	%rd9, %rd5, %rd7;
	ld.global.f32 	%f2, [%rd9];
	add.f32 	%f3, %f1, %f2;
	add.s64 	%rd10, %rd6, %rd7;
	st.global.f32 	[%rd10], %f3;
$L__BB0_2:
	ret;

}
	// .globl	_Z13vector_add_v2PKfS0_Pfi
.visible .entry _Z13vector_add_v2PKfS0_Pfi(
	.param .u64 .ptr .align 1 _Z13vector_add_v2PKfS0_Pfi_param_0,
	.param .u64 .ptr .align 1 _Z13vector_add_v2PKfS0_Pfi_param_1,
	.param .u64 .ptr .align 1 _Z13vector_add_v2PKfS0_Pfi_param_2,
	.param .u32 _Z13vector_add_v2PKfS0_Pfi_param_3
)
{
	.reg .pred 	%p<8>;
	.reg .b32 	%r<20>;
	.reg .b32 	%f<16>;
	.reg .b64 	%rd<15>;

	ld.param.u64 	%rd4, [_Z13vector_add_v2PKfS0_Pfi_param_0];
	ld.param.u64 	%rd5, [_Z13vector_add_v2PKfS0_Pfi_param_1];
	ld.param.u64 	%rd6, [_Z13vector_add_v2PKfS0_Pfi_param_2];
	ld.param.u32 	%r7, [_Z13vector_add_v2PKfS0_Pfi_param_3];
	cvta.to.global.u64 	%rd1, %rd6;
	cvta.to.global.u64 	%rd2, %rd5;
	cvta.to.global.u64 	%rd3, %rd4;
	mov.u32 	%r8, %ntid.x;
	mov.u32 	%r9, %ctaid.x;
	mov.u32 	%r10, %tid.x;
	mad.lo.s32 	%r1, %r8, %r9, %r10;
	shl.b32 	%r18, %r1, 2;
	shr.s32 	%r11, %r7, 31;
	shr.u32 	%r12, %r11, 30;
	add.s32 	%r13, %r7, %r12;
	shr.s32 	%r14, %r13, 2;
	setp.ge.s32 	%p1, %r1, %r14;
	@%p1 bra 	$L__BB1_2;
	mul.wide.s32 	%rd7, %r1, 16;
	add.s64 	%rd8, %rd3, %rd7;
	ld.global.v4.f32 	{%f1, %f2, %f3, %f4}, [%rd8];
	add.s64 	%rd9, %rd2, %rd7;
	ld.global.v4.f32 	{%f5, %f6, %f7, %f8}, [%rd9];
	add.f32 	%f9, %f1, %f5;
	add.f32 	%f10, %f2, %f6;
	add.f32 	%f11, %f3, %f7;
	add.f32 	%f12, %f4, %f8;
	add.s64 	%rd10, %rd1, %rd7;
	st.global.v4.f32 	[%rd10], {%f9, %f10, %f11, %f12};
$L__BB1_2:
	add.s32 	%r15, %r18, 3;
	setp.lt.s32 	%p2, %r15, %r7;
	setp.ge.s32 	%p3, %r18, %r7;
	or.pred  	%p4, %p2, %p3;
	@%p4 bra 	$L__BB1_5;
	mov.b32 	%r19, 1;
$L__BB1_4:
	add.s32 	%r17, %r19, -1;
	mul.wide.s32 	%rd11, %r18, 4;
	add.s64 	%rd12, %rd1, %rd11;
	add.s64 	%rd13, %rd2, %rd11;
	add.s64 	%rd14, %rd3, %rd11;
	ld.global.f32 	%f13, [%rd14];
	ld.global.f32 	%f14, [%rd13];
	add.f32 	%f15, %f13, %f14;
	st.global.f32 	[%rd12], %f15;
	setp.lt.u32 	%p5, %r17, 3;
	add.s32 	%r18, %r18, 1;
	setp.lt.s32 	%p6, %r18, %r7;
	and.pred  	%p7, %p5, %p6;
	add.s32 	%r19, %r19, 1;
	@%p7 bra 	$L__BB1_4;
$L__BB1_5:
	ret;

}


// ===== COMPILED SASS (sm_100) =====

	.target	sm_100

	.elftype	@"ET_EXEC"


//--------------------- .note.nv.tkinfo           --------------------------
	.section	.note.nv.tkinfo,"",@"SHT_NOTE"
	.sectionflags	@"SHF_NOTE_NV_TKINFO"
	.tkinfo
        /*0018*/ 	.word	0x00000002
        /*0030*/ 	.string	""
        /*0030*/ 	.string	"ptxas"
        /*0030*/ 	.string	"Cuda compilation tools, release 13.0, V13.0.88"
        /*0030*/ 	.string	"Build cuda_13.0.r13.0/compiler.36424714_0"
        /*0030*/ 	.string	"-arch sm_100 -m 64 "



//--------------------- .note.nv.cuinfo           --------------------------
	.section	.note.nv.cuinfo,"",@"SHT_NOTE"
	.sectionflags	@"SHF_NOTE_NV_CUINFO"
        /*0018*/ 	.short	0x0002
        /*001a*/ 	.short	0x0064
        /*001c*/ 	.short	0x0082
	.zero		2


//--------------------- .nv.info                  --------------------------
	.section	.nv.info,"",@"SHT_CUDA_INFO"
	.align	4


	//----- nvinfo : EIATTR_REGCOUNT
	.align		4
        /*0000*/ 	.byte	0x04, 0x2f
        /*0002*/ 	.short	(.L_1 - .L_0)
	.align		4
.L_0:
        /*0004*/ 	.word	index@(_Z13vector_add_v1PKfS0_Pfi)
        /*0008*/ 	.word	0x0000000c


	//----- nvinfo : EIATTR_FRAME_SIZE
	.align		4
.L_1:
        /*000c*/ 	.byte	0x04, 0x11
        /*000e*/ 	.short	(.L_3 - .L_2)
	.align		4
.L_2:
        /*0010*/ 	.word	index@(_Z13vector_add_v1PKfS0_Pfi)
        /*0014*/ 	.word	0x00000000


	//----- nvinfo : EIATTR_REGCOUNT
	.align		4
.L_3:
        /*0018*/ 	.byte	0x04, 0x2f
        /*001a*/ 	.short	(.L_5 - .L_4)
	.align		4
.L_4:
        /*001c*/ 	.word	index@(_Z13vector_add_v2PKfS0_Pfi)
        /*0020*/ 	.word	0x00000014


	//----- nvinfo : EIATTR_FRAME_SIZE
	.align		4
.L_5:
        /*0024*/ 	.byte	0x04, 0x11
        /*0026*/ 	.short	(.L_7 - .L_6)
	.align		4
.L_6:
        /*0028*/ 	.word	index@(_Z13vector_add_v2PKfS0_Pfi)
        /*002c*/ 	.word	0x00000000


	//----- nvinfo : EIATTR_MIN_STACK_SIZE
	.align		4
.L_7:
        /*0030*/ 	.byte	0x04, 0x12
        /*0032*/ 	.short	(.L_9 - .L_8)
	.align		4
.L_8:
        /*0034*/ 	.word	index@(_Z13vector_add_v2PKfS0_Pfi)
        /*0038*/ 	.word	0x00000000


	//----- nvinfo : EIATTR_MIN_STACK_SIZE
	.align		4
.L_9:
        /*003c*/ 	.byte	0x04, 0x12
        /*003e*/ 	.short	(.L_11 - .L_10)
	.align		4
.L_10:
        /*0040*/ 	.word	index@(_Z13vector_add_v1PKfS0_Pfi)
        /*0044*/ 	.word	0x00000000
.L_11:


//--------------------- .nv.compat                --------------------------
	.section	.nv.compat,"",@"SHT_CUDA_COMPAT_INFO"
	.align	4
        /*0000*/ 	.byte	0x02, 0x09, 0x00, 0x00, 0x02, 0x02, 0x01, 0x00, 0x02, 0x05, 0x05, 0x00, 0x03, 0x07, 0x01, 0x01
        /*0010*/ 	.byte	0x02, 0x03, 0x00, 0x00, 0x02, 0x06, 0x01, 0x00, 0x04, 0x0b, 0x08, 0x00, 0x09, 0x00, 0x00, 0x00
        /*0020*/ 	.byte	0x00, 0x00, 0x00, 0x00


//--------------------- .nv.info._Z13vector_add_v2PKfS0_Pfi --------------------------
	.section	.nv.info._Z13vector_add_v2PKfS0_Pfi,"",@"SHT_CUDA_INFO"
	.sectionflags	@""
	.align	4


	//----- nvinfo : EIATTR_CUDA_API_VERSION
	.align		4
        /*0000*/ 	.byte	0x04, 0x37
        /*0002*/ 	.short	(.L_13 - .L_12)
.L_12:
        /*0004*/ 	.word	0x00000082


	//----- nvinfo : EIATTR_KPARAM_INFO
	.align		4
.L_13:
        /*0008*/ 	.byte	0x04, 0x17
        /*000a*/ 	.short	(.L_15 - .L_14)
.L_14:
        /*000c*/ 	.word	0x00000000
        /*0010*/ 	.short	0x0003
        /*0012*/ 	.short	0x0018
        /*0014*/ 	.byte	0x00, 0xf0, 0x11, 0x00


	//----- nvinfo : EIATTR_KPARAM_INFO
	.align		4
.L_15:
        /*0018*/ 	.byte	0x04, 0x17
        /*001a*/ 	.short	(.L_17 - .L_16)
.L_16:
        /*001c*/ 	.word	0x00000000
        /*0020*/ 	.short	0x0002
        /*0022*/ 	.short	0x0010
        /*0024*/ 	.byte	0x00, 0xf5, 0x21, 0x00


	//----- nvinfo : EIATTR_KPARAM_INFO
	.align		4
.L_17:
        /*0028*/ 	.byte	0x04, 0x17
        /*002a*/ 	.short	(.L_19 - .L_18)
.L_18:
        /*002c*/ 	.word	0x00000000
        /*0030*/ 	.short	0x0001
        /*0032*/ 	.short	0x0008
        /*0034*/ 	.byte	0x00, 0xf5, 0x21, 0x00


	//----- nvinfo : EIATTR_KPARAM_INFO
	.align		4
.L_19:
        /*0038*/ 	.byte	0x04, 0x17
        /*003a*/ 	.short	(.L_21 - .L_20)
.L_20:
        /*003c*/ 	.word	0x00000000
        /*0040*/ 	.short	0x0000
        /*0042*/ 	.short	0x0000
        /*0044*/ 	.byte	0x00, 0xf5, 0x21, 0x00


	//----- nvinfo : EIATTR_SPARSE_MMA_MASK
	.align		4
.L_21:
        /*0048*/ 	.byte	0x03, 0x50
        /*004a*/ 	.short	0x0000


	//----- nvinfo : EIATTR_MAXREG_COUNT
	.align		4
        /*004c*/ 	.byte	0x03, 0x1b
        /*004e*/ 	.short	0x00ff


	//----- nvinfo : EIATTR_MERCURY_ISA_VERSION
	.align		4
        /*0050*/ 	.byte	0x03, 0x5f
        /*0052*/ 	.short	0x0101


	//----- nvinfo : EIATTR_VRC_CTA_INIT_COUNT
	.align		4
        /*0054*/ 	.byte	0x02, 0x4a
	.zero		1
	.zero		1


	//----- nvinfo : EIATTR_EXIT_INSTR_OFFSETS
	.align		4
        /*0058*/ 	.byte	0x04, 0x1c
        /*005a*/ 	.short	(.L_23 - .L_22)


	//   ....[0]....
.L_22:
        /*005c*/ 	.word	0x000001c0


	//   ....[1]....
        /*0060*/ 	.word	0x000002e0


	//----- nvinfo : EIATTR_CRS_STACK_SIZE
	.align		4
.L_23:
        /*0064*/ 	.byte	0x04, 0x1e
        /*0066*/ 	.short	(.L_25 - .L_24)
.L_24:
        /*0068*/ 	.word	0x00000000


	//----- nvinfo : EIATTR_CBANK_PARAM_SIZE
	.align		4
.L_25:
        /*006c*/ 	.byte	0x03, 0x19
        /*006e*/ 	.short	0x001c


	//----- nvinfo : EIATTR_PARAM_CBANK
	.align		4
        /*0070*/ 	.byte	0x04, 0x0a
        /*0072*/ 	.short	(.L_27 - .L_26)
	.align		4
.L_26:
        /*0074*/ 	.word	index@(.nv.constant0._Z13vector_add_v2PKfS0_Pfi)
        /*0078*/ 	.short	0x0380
        /*007a*/ 	.short	0x001c


	//----- nvinfo : EIATTR_SW_WAR
	.align		4
.L_27:
        /*007c*/ 	.byte	0x04, 0x36
        /*007e*/ 	.short	(.L_29 - .L_28)
.L_28:
        /*0080*/ 	.word	0x00000008
.L_29:


//--------------------- .nv.info._Z13vector_add_v1PKfS0_Pfi --------------------------
	.section	.nv.info._Z13vector_add_v1PKfS0_Pfi,"",@"SHT_CUDA_INFO"
	.sectionflags	@""
	.align	4


	//----- nvinfo : EIATTR_CUDA_API_VERSION
	.align		4
        /*0000*/ 	.byte	0x04, 0x37
        /*0002*/ 	.short	(.L_31 - .L_30)
.L_30:
        /*0004*/ 	.word	0x00000082


	//----- nvinfo : EIATTR_KPARAM_INFO
	.align		4
.L_31:
        /*0008*/ 	.byte	0x04, 0x17
        /*000a*/ 	.short	(.L_33 - .L_32)
.L_32:
        /*000c*/ 	.word	0x00000000
        /*0010*/ 	.short	0x0003
        /*0012*/ 	.short	0x0018
        /*0014*/ 	.byte	0x00, 0xf0, 0x11, 0x00


	//----- nvinfo : EIATTR_KPARAM_INFO
	.align		4
.L_33:
        /*0018*/ 	.byte	0x04, 0x17
        /*001a*/ 	.short	(.L_35 - .L_34)
.L_34:
        /*001c*/ 	.word	0x00000000
        /*0020*/ 	.short	0x0002
        /*0022*/ 	.short	0x0010
        /*0024*/ 	.byte	0x00, 0xf5, 0x21, 0x00


	//----- nvinfo : EIATTR_KPARAM_INFO
	.align		4
.L_35:
        /*0028*/ 	.byte	0x04, 0x17
        /*002a*/ 	.short	(.L_37 - .L_36)
.L_36:
        /*002c*/ 	.word	0x00000000
        /*0030*/ 	.short	0x0001
        /*0032*/ 	.short	0x0008
        /*0034*/ 	.byte	0x00, 0xf5, 0x21, 0x00


	//----- nvinfo : EIATTR_KPARAM_INFO
	.align		4
.L_37:
        /*0038*/ 	.byte	0x04, 0x17
        /*003a*/ 	.short	(.L_39 - .L_38)
.L_38:
        /*003c*/ 	.word	0x00000000
        /*0040*/ 	.short	0x0000
        /*0042*/ 	.short	0x0000
        /*0044*/ 	.byte	0x00, 0xf5, 0x21, 0x00


	//----- nvinfo : EIATTR_SPARSE_MMA_MASK
	.align		4
.L_39:
        /*0048*/ 	.byte	0x03, 0x50
        /*004a*/ 	.short	0x0000


	//----- nvinfo : EIATTR_MAXREG_COUNT
	.align		4
        /*004c*/ 	.byte	0x03, 0x1b
        /*004e*/ 	.short	0x00ff


	//----- nvinfo : EIATTR_MERCURY_ISA_VERSION
	.align		4
        /*0050*/ 	.byte	0x03, 0x5f
        /*0052*/ 	.short	0x0101


	//----- nvinfo : EIATTR_VRC_CTA_INIT_COUNT
	.align		4
        /*0054*/ 	.byte	0x02, 0x4a
	.zero		1
	.zero		1


	//----- nvinfo : EIATTR_EXIT_INSTR_OFFSETS
	.align		4
        /*0058*/ 	.byte	0x04, 0x1c
        /*005a*/ 	.short	(.L_41 - .L_40)


	//   ....[0]....
.L_40:
        /*005c*/ 	.word	0x00000070


	//   ....[1]....
        /*0060*/ 	.word	0x00000130


	//----- nvinfo : EIATTR_CBANK_PARAM_SIZE
	.align		4
.L_41:
        /*0064*/ 	.byte	0x03, 0x19
        /*0066*/ 	.short	0x001c


	//----- nvinfo : EIATTR_PARAM_CBANK
	.align		4
        /*0068*/ 	.byte	0x04, 0x0a
        /*006a*/ 	.short	(.L_43 - .L_42)
	.align		4
.L_42:
        /*006c*/ 	.word	index@(.nv.constant0._Z13vector_add_v1PKfS0_Pfi)
        /*0070*/ 	.short	0x0380
        /*0072*/ 	.short	0x001c


	//----- nvinfo : EIATTR_SW_WAR
	.align		4
.L_43:
        /*0074*/ 	.byte	0x04, 0x36
        /*0076*/ 	.short	(.L_45 - .L_44)
.L_44:
        /*0078*/ 	.word	0x00000008
.L_45:


//--------------------- .nv.callgraph             --------------------------
	.section	.nv.callgraph,"",@"SHT_CUDA_CALLGRAPH"
	.align	4
	.sectionentsize	8
	.align		4
        /*0000*/ 	.word	0x00000000
	.align		4
        /*0004*/ 	.word	0xffffffff
	.align		4
        /*0008*/ 	.word	0x00000000
	.align		4
        /*000c*/ 	.word	0xfffffffe
	.align		4
        /*0010*/ 	.word	0x00000000
	.align		4
        /*0014*/ 	.word	0xfffffffd
	.align		4
        /*0018*/ 	.word	0x00000000
	.align		4
        /*001c*/ 	.word	0xfffffffc


//--------------------- .text._Z13vector_add_v2PKfS0_Pfi --------------------------
	.section	.text._Z13vector_add_v2PKfS0_Pfi,"ax",@progbits
	.align	128
        .global         _Z13vector_add_v2PKfS0_Pfi
        .type           _Z13vector_add_v2PKfS0_Pfi,@function
        .size           _Z13vector_add_v2PKfS0_Pfi,(.L_x_3 - _Z13vector_add_v2PKfS0_Pfi)
        .other          _Z13vector_add_v2PKfS0_Pfi,@"STO_CUDA_ENTRY STV_DEFAULT"
_Z13vector_add_v2PKfS0_Pfi:
.text._Z13vector_add_v2PKfS0_Pfi:
[----:B------:R-:W-:Y:S01]  /*0000*/  LDC R1, c[0x0][0x37c] ;  /* 0x0000df00ff017b82 */ /* 0x000fe20000000800 */
[----:B------:R-:W0:Y:S01]  /*0010*/  S2R R11, SR_CTAID.X ;  /* 0x00000000000b7919 */ /* 0x000e220000002500 */
[----:B------:R-:W1:Y:S06]  /*0020*/  LDCU UR8, c[0x0][0x398] ;  /* 0x00007300ff0877ac */ /* 0x000e6c0008000800 */
[----:B------:R-:W2:Y:S01]  /*0030*/  LDC.64 R4, c[0x0][0x380] ;  /* 0x0000e000ff047b82 */ /* 0x000ea20000000a00 */
[----:B------:R-:W0:Y:S01]  /*0040*/  S2R R0, SR_TID.X ;  /* 0x0000000000007919 */ /* 0x000e220000002100 */
[----:B------:R-:W0:Y:S01]  /*0050*/  LDCU UR5, c[0x0][0x360] ;  /* 0x00006c00ff0577ac */ /* 0x000e220008000800 */
[----:B------:R-:W3:Y:S05]  /*0060*/  LDCU.64 UR6, c[0x0][0x358] ;  /* 0x00006b00ff0677ac */ /* 0x000eea0008000a00 */
[----:B------:R-:W4:Y:S01]  /*0070*/  LDC.64 R2, c[0x0][0x388] ;  /* 0x0000e200ff027b82 */ /* 0x000f220000000a00 */
[----:B-1----:R-:W-:-:S04]  /*0080*/  USHF.R.S32.HI UR4, URZ, 0x1f, UR8 ;  /* 0x0000001fff047899 */ /* 0x002fc80008011408 */
[----:B------:R-:W-:-:S04]  /*0090*/  ULEA.HI UR4, UR4, UR8, URZ, 0x2 ;  /* 0x0000000804047291 */ /* 0x000fc8000f8f10ff */
[----:B------:R-:W-:Y:S01]  /*00a0*/  USHF.R.S32.HI UR4, URZ, 0x2, UR4 ;  /* 0x00000002ff047899 */ /* 0x000fe20008011404 */
[----:B0-----:R-:W-:-:S05]  /*00b0*/  IMAD R11, R11, UR5, R0 ;  /* 0x000000050b0b7c24 */ /* 0x001fca000f8e0200 */
[----:B------:R-:W-:-:S13]  /*00c0*/  ISETP.GE.AND P1, PT, R11, UR4, PT ;  /* 0x000000040b007c0c */ /* 0x000fda000bf26270 */
[C---:B--2---:R-:W-:Y:S01]  /*00d0*/  @!P1 IMAD.WIDE R4, R11.reuse, 0x10, R4 ;  /* 0x000000100b049825 */ /* 0x044fe200078e0204 */
[----:B------:R-:W0:Y:S03]  /*00e0*/  @!P1 LDC.64 R8, c[0x0][0x390] ;  /* 0x0000e400ff089b82 */ /* 0x000e260000000a00 */
[C---:B----4-:R-:W-:Y:S02]  /*00f0*/  @!P1 IMAD.WIDE R2, R11.reuse, 0x10, R2 ;  /* 0x000000100b029825 */ /* 0x050fe400078e0202 */
[----:B---3--:R-:W2:Y:S04]  /*0100*/  @!P1 LDG.E.128 R4, desc[UR6][R4.64] ;  /* 0x0000000604049981 */ /* 0x008ea8000c1e1d00 */
[----:B------:R-:W2:Y:S01]  /*0110*/  @!P1 LDG.E.128 R12, desc[UR6][R2.64] ;  /* 0x00000006020c9981 */ /* 0x000ea2000c1e1d00 */
[----:B------:R-:W-:-:S04]  /*0120*/  SHF.L.U32 R0, R11, 0x2, RZ ;  /* 0x000000020b007819 */ /* 0x000fc800000006ff */
[C---:B------:R-:W-:Y:S02]  /*0130*/  ISETP.GE.AND P0, PT, R0.reuse, UR8, PT ;  /* 0x0000000800007c0c */ /* 0x040fe4000bf06270 */
[----:B------:R-:W-:-:S04]  /*0140*/  IADD3 R10, PT, PT, R0, 0x3, RZ ;  /* 0x00000003000a7810 */ /* 0x000fc80007ffe0ff */
[----:B------:R-:W-:Y:S01]  /*0150*/  ISETP.LT.OR P0, PT, R10, UR8, P0 ;  /* 0x000000080a007c0c */ /* 0x000fe20008701670 */
[----:B--2---:R-:W-:Y:S01]  /*0160*/  @!P1 FADD R12, R4, R12 ;  /* 0x0000000c040c9221 */ /* 0x004fe20000000000 */
[----:B------:R-:W-:Y:S01]  /*0170*/  @!P1 FADD R13, R5, R13 ;  /* 0x0000000d050d9221 */ /* 0x000fe20000000000 */
[----:B------:R-:W-:Y:S01]  /*0180*/  @!P1 FADD R14, R6, R14 ;  /* 0x0000000e060e9221 */ /* 0x000fe20000000000 */
[----:B------:R-:W-:Y:S01]  /*0190*/  @!P1 FADD R15, R7, R15 ;  /* 0x0000000f070f9221 */ /* 0x000fe20000000000 */
[----:B0-----:R-:W-:-:S05]  /*01a0*/  @!P1 IMAD.WIDE R4, R11, 0x10, R8 ;  /* 0x000000100b049825 */ /* 0x001fca00078e0208 */
[----:B------:R0:W-:Y:S03]  /*01b0*/  @!P1 STG.E.128 desc[UR6][R4.64], R12 ;  /* 0x0000000c04009986 */ /* 0x0001e6000c101d06 */
[----:B------:R-:W-:Y:S05]  /*01c0*/  @P0 EXIT ;  /* 0x000000000000094d */ /* 0x000fea0003800000 */
[----:B------:R-:W1:Y:S01]  /*01d0*/  LDC.64 R8, c[0x0][0x390] ;  /* 0x0000e400ff087b82 */ /* 0x000e620000000a00 */
[----:B0-----:R-:W-:-:S07]  /*01e0*/  HFMA2 R14, -RZ, RZ, 0, 5.9604644775390625e-08 ;  /* 0x00000001ff0e7431 */ /* 0x001fce00000001ff */
[----:B------:R-:W0:Y:S08]  /*01f0*/  LDC.64 R12, c[0x0][0x380] ;  /* 0x0000e000ff0c7b82 */ /* 0x000e300000000a00 */
[----:B------:R-:W2:Y:S02]  /*0200*/  LDC.64 R10, c[0x0][0x388] ;  /* 0x0000e200ff0a7b82 */ /* 0x000ea40000000a00 */
.L_x_0:
[----:B--2---:R-:W-:-:S04]  /*0210*/  IMAD.WIDE R4, R0, 0x4, R10 ;  /* 0x0000000400047825 */ /* 0x004fc800078e020a */
[C---:B0-----:R-:W-:Y:S02]  /*0220*/  IMAD.WIDE R6, R0.reuse, 0x4, R12 ;  /* 0x0000000400067825 */ /* 0x041fe400078e020c */
[----:B------:R-:W2:Y:S04]  /*0230*/  LDG.E R5, desc[UR6][R4.64] ;  /* 0x0000000604057981 */ /* 0x000ea8000c1e1900 */
[----:B------:R-:W2:Y:S01]  /*0240*/  LDG.E R6, desc[UR6][R6.64] ;  /* 0x0000000606067981 */ /* 0x000ea2000c1e1900 */
[----:B-1-3--:R-:W-:Y:S01]  /*0250*/  IMAD.WIDE R2, R0, 0x4, R8 ;  /* 0x0000000400027825 */ /* 0x00afe200078e0208 */
[----:B------:R-:W-:Y:S02]  /*0260*/  IADD3 R15, PT, PT, R14, -0x1, RZ ;  /* 0xffffffff0e0f7810 */ /* 0x000fe40007ffe0ff */
[----:B------:R-:W-:-:S02]  /*0270*/  IADD3 R0, PT, PT, R0, 0x1, RZ ;  /* 0x0000000100007810 */ /* 0x000fc40007ffe0ff */
[----:B------:R-:W-:Y:S02]  /*0280*/  ISETP.GE.U32.AND P0, PT, R15, 0x3, PT ;  /* 0x000000030f00780c */ /* 0x000fe40003f06070 */
[----:B------:R-:W-:Y:S02]  /*0290*/  ISETP.LT.AND P1, PT, R0, UR8, PT ;  /* 0x0000000800007c0c */ /* 0x000fe4000bf21270 */
[----:B------:R-:W-:Y:S01]  /*02a0*/  IADD3 R14, PT, PT, R14, 0x1, RZ ;  /* 0x000000010e0e7810 */ /* 0x000fe20007ffe0ff */
[----:B--2---:R-:W-:-:S05]  /*02b0*/  FADD R17, R6, R5 ;  /* 0x0000000506117221 */ /* 0x004fca0000000000 */
[----:B------:R3:W-:Y:S05]  /*02c0*/  STG.E desc[UR6][R2.64], R17 ;  /* 0x0000001102007986 */ /* 0x0007ea000c101906 */
[----:B------:R-:W-:Y:S05]  /*02d0*/  @!P0 BRA P1, `(.L_x_0) ;  /* 0xfffffffc00cc8947 */ /* 0x000fea000083ffff */
[----:B------:R-:W-:Y:S05]  /*02e0*/  EXIT ;  /* 0x000000000000794d */ /* 0x000fea0003800000 */
.L_x_1:
[----:B------:R-:W-:-:S00]  /*02f0*/  BRA `(.L_x_1) ;  /* 0xfffffffc00fc7947 */ /* 0x000fc0000383ffff */
[----:B------:R-:W-:-:S00]  /*0300*/  NOP ;  /* 0x0000000000007918 */ /* 0x000fc00000000000 */
[----:B------:R-:W-:-:S00]  /*0310*/  NOP ;  /* 0x0000000000007918 */ /* 0x000fc00000000000 */
[----:B------:R-:W-:-:S00]  /*0320*/  NOP ;  /* 0x0000000000007918 */ /* 0x000fc00000000000 */
[----:B------:R-:W-:-:S00]  /*0330*/  NOP ;  /* 0x0000000000007918 */ /* 0x000fc00000000000 */
[----:B------:R-:W-:-:S00]  /*0340*/  NOP ;  /* 0x0000000000007918 */ /* 0x000fc00000000000 */
[----:B------:R-:W-:-:S00]  /*0350*/  NOP ;  /* 0x0000000000007918 */ /* 0x000fc00000000000 */
[----:B------:R-:W-:-:S00]  /*0360*/  NOP ;  /* 0x0000000000007918 */ /* 0x000fc00000000000 */
[----:B------:R-:W-:-:S00]  /*0370*/  NOP ;  /* 0x0000000000007918 */ /* 0x000fc00000000000 */
.L_x_3:


//--------------------- .text._Z13vector_add_v1PKfS0_Pfi --------------------------
	.section	.text._Z13vector_add_v1PKfS0_Pfi,"ax",@progbits
	.align	128
        .global         _Z13vector_add_v1PKfS0_Pfi
        .type           _Z13vector_add_v1PKfS0_Pfi,@function
        .size           _Z13vector_add_v1PKfS0_Pfi,(.L_x_4 - _Z13vector_add_v1PKfS0_Pfi)
        .other          _Z13vector_add_v1PKfS0_Pfi,@"STO_CUDA_ENTRY STV_DEFAULT"
_Z13vector_add_v1PKfS0_Pfi:
.text._Z13vector_add_v1PKfS0_Pfi:
[----:B------:R-:W-:Y:S01]  /*0000*/  LDC R1, c[0x0][0x37c] ;  /* 0x0000df00ff017b82 */ /* 0x000fe20000000800 */
[----:B------:R-:W0:Y:S01]  /*0010*/  S2R R9, SR_CTAID.X ;  /* 0x0000000000097919 */ /* 0x000e220000002500 */
[----:B------:R-:W0:Y:S01]  /*0020*/  LDCU UR4, c[0x0][0x360] ;  /* 0x00006c00ff0477ac */ /* 0x000e220008000800 */
[----:B------:R-:W0:Y:S01]  /*0030*/  S2R R0, SR_TID.X ;  /* 0x0000000000007919 */ /* 0x000e220000002100 */
[----:B------:R-:W1:Y:S01]  /*0040*/  LDCU UR5, c[0x0][0x398] ;  /* 0x00007300ff0577ac */ /* 0x000e620008000800 */
[----:B0-----:R-:W-:-:S05]  /*0050*/  IMAD R9, R9, UR4, R0 ;  /* 0x0000000409097c24 */ /* 0x001fca000f8e0200 */
[----:B-1----:R-:W-:-:S13]  /*0060*/  ISETP.GE.AND P0, PT, R9, UR5, PT ;  /* 0x0000000509007c0c */ /* 0x002fda000bf06270 */
[----:B------:R-:W-:Y:S05]  /*0070*/  @P0 EXIT ;  /* 0x000000000000094d */ /* 0x000fea0003800000 */
[----:B------:R-:W0:Y:S01]  /*0080*/  LDC.64 R2, c[0x0][0x380] ;  /* 0x0000e000ff027b82 */ /* 0x000e220000000a00 */
[----:B------:R-:W1:Y:S07]  /*0090*/  LDCU.64 UR4, c[0x0][0x358] ;  /* 0x00006b00ff0477ac */ /* 0x000e6e0008000a00 */
[----:B------:R-:W2:Y:S08]  /*00a0*/  LDC.64 R4, c[0x0][0x388] ;  /* 0x0000e200ff047b82 */ /* 0x000eb00000000a00 */
[----:B------:R-:W3:Y:S01]  /*00b0*/  LDC.64 R6, c[0x0][0x390] ;  /* 0x0000e400ff067b82 */ /* 0x000ee20000000a00 */
[----:B0-----:R-:W-:-:S06]  /*00c0*/  IMAD.WIDE R2, R9, 0x4, R2 ;  /* 0x0000000409027825 */ /* 0x001fcc00078e0202 */
[----:B-1----:R-:W4:Y:S01]  /*00d0*/  LDG.E R2, desc[UR4][R2.64] ;  /* 0x0000000402027981 */ /* 0x002f22000c1e1900 */
[----:B--2---:R-:W-:-:S06]  /*00e0*/  IMAD.WIDE R4, R9, 0x4, R4 ;  /* 0x0000000409047825 */ /* 0x004fcc00078e0204 */
[----:B------:R-:W4:Y:S01]  /*00f0*/  LDG.E R5, desc[UR4][R4.64] ;  /* 0x0000000404057981 */ /* 0x000f22000c1e1900 */
[----:B---3--:R-:W-:-:S04]  /*0100*/  IMAD.WIDE R6, R9, 0x4, R6 ;  /* 0x0000000409067825 */ /* 0x008fc800078e0206 */
[----:B----4-:R-:W-:-:S05]  /*0110*/  FADD R9, R2, R5 ;  /* 0x0000000502097221 */ /* 0x010fca0000000000 */
[----:B------:R-:W-:Y:S01]  /*0120*/  STG.E desc[UR4][R6.64], R9 ;  /* 0x0000000906007986 */ /* 0x000fe2000c101904 */
[----:B------:R-:W-:Y:S05]  /*0130*/  EXIT ;  /* 0x000000000000794d */ /* 0x000fea0003800000 */
.L_x_2:
        /* <DEDUP_REMOVED lines=12> */
.L_x_4:


//--------------------- .nv.shared.reserved.0     --------------------------
	.section	.nv.shared.reserved.0,"aw",@nobits
	.weak		__nv_reservedSMEM_offset_0_alias
	.size		__nv_reservedSMEM_offset_0_alias, 0, 64
	.other		__nv_reservedSMEM_offset_0_alias,@"STO_CUDA_RESERVED_SHARED STV_DEFAULT"
__nv_reservedSMEM_offset_0_alias:
	.zero		0
	.zero		64


//--------------------- .nv.constant0._Z13vector_add_v2PKfS0_Pfi --------------------------
	.section	.nv.constant0._Z13vector_add_v2PKfS0_Pfi,"a",@progbits
	.sectionflags	@""
	.align	4
.nv.constant0._Z13vector_add_v2PKfS0_Pfi:
	.zero		924


//--------------------- .nv.constant0._Z13vector_add_v1PKfS0_Pfi --------------------------
	.section	.nv.constant0._Z13vector_add_v1PKfS0_Pfi,"a",@progbits
	.sectionflags	@""
	.align	4
.nv.constant0._Z13vector_add_v1PKfS0_Pfi:
	.zero		924


//--------------------- SYMBOLS --------------------------

	.type		.nv.reservedSmem.offset0,@object
	.size		.nv.reservedSmem.offset0,0x4
